//
// Generated by NVIDIA NVVM Compiler
//
// Compiler Build ID: CL-36424714
// Cuda compilation tools, release 13.0, V13.0.88
// Based on NVVM 20.0.0
//

.version 9.0
.target sm_100
.address_size 64

	// .globl	_Z4scanPfS_i

.visible .entry _Z4scanPfS_i(
	.param .u64 .ptr .align 1 _Z4scanPfS_i_param_0,
	.param .u64 .ptr .align 1 _Z4scanPfS_i_param_1,
	.param .u32 _Z4scanPfS_i_param_2
)
{


	ret;

}


// ===== COMPILED SASS (sm_100) =====

	.target	sm_100

	.elftype	@"ET_EXEC"


//--------------------- .note.nv.tkinfo           --------------------------
	.section	.note.nv.tkinfo,"",@"SHT_NOTE"
	.sectionflags	@"SHF_NOTE_NV_TKINFO"
	.tkinfo
        /*0018*/ 	.word	0x00000002
        /*0030*/ 	.string	""
        /*0030*/ 	.string	"ptxas"
        /*0030*/ 	.string	"Cuda compilation tools, release 13.0, V13.0.88"
        /*0030*/ 	.string	"Build cuda_13.0.r13.0/compiler.36424714_0"
        /*0030*/ 	.string	"-arch sm_100 -m 64 "



//--------------------- .note.nv.cuinfo           --------------------------
	.section	.note.nv.cuinfo,"",@"SHT_NOTE"
	.sectionflags	@"SHF_NOTE_NV_CUINFO"
        /*0018*/ 	.short	0x0002
        /*001a*/ 	.short	0x0064
        /*001c*/ 	.short	0x0082
	.zero		2


//--------------------- .nv.info                  --------------------------
	.section	.nv.info,"",@"SHT_CUDA_INFO"
	.align	4


	//----- nvinfo : EIATTR_REGCOUNT
	.align		4
        /*0000*/ 	.byte	0x04, 0x2f
        /*0002*/ 	.short	(.L_1 - .L_0)
	.align		4
.L_0:
        /*0004*/ 	.word	index@(_Z4scanPfS_i)
        /*0008*/ 	.word	0x00000004


	//----- nvinfo : EIATTR_FRAME_SIZE
	.align		4
.L_1:
        /*000c*/ 	.byte	0x04, 0x11
        /*000e*/ 	.short	(.L_3 - .L_2)
	.align		4
.L_2:
        /*0010*/ 	.word	index@(_Z4scanPfS_i)
        /*0014*/ 	.word	0x00000000


	//----- nvinfo : EIATTR_MIN_STACK_SIZE
	.align		4
.L_3:
        /*0018*/ 	.byte	0x04, 0x12
        /*001a*/ 	.short	(.L_5 - .L_4)
	.align		4
.L_4:
        /*001c*/ 	.word	index@(_Z4scanPfS_i)
        /*0020*/ 	.word	0x00000000
.L_5:


//--------------------- .nv.compat                --------------------------
	.section	.nv.compat,"",@"SHT_CUDA_COMPAT_INFO"
	.align	4
        /*0000*/ 	.byte	0x02, 0x09, 0x00, 0x00, 0x02, 0x02, 0x01, 0x00, 0x02, 0x05, 0x05, 0x00, 0x03, 0x07, 0x01, 0x01
        /*0010*/ 	.byte	0x02, 0x03, 0x00, 0x00, 0x02, 0x06, 0x01, 0x00, 0x04, 0x0b, 0x08, 0x00, 0x09, 0x00, 0x00, 0x00
        /*0020*/ 	.byte	0x00, 0x00, 0x00, 0x00


//--------------------- .nv.info._Z4scanPfS_i     --------------------------
	.section	.nv.info._Z4scanPfS_i,"",@"SHT_CUDA_INFO"
	.sectionflags	@""
	.align	4


	//----- nvinfo : EIATTR_CUDA_API_VERSION
	.align		4
        /*0000*/ 	.byte	0x04, 0x37
        /*0002*/ 	.short	(.L_7 - .L_6)
.L_6:
        /*0004*/ 	.word	0x00000082


	//----- nvinfo : EIATTR_KPARAM_INFO
	.align		4
.L_7:
        /*0008*/ 	.byte	0x04, 0x17
        /*000a*/ 	.short	(.L_9 - .L_8)
.L_8:
        /*000c*/ 	.word	0x00000000
        /*0010*/ 	.short	0x0002
        /*0012*/ 	.short	0x0010
        /*0014*/ 	.byte	0x00, 0xf0, 0x11, 0x00


	//----- nvinfo : EIATTR_KPARAM_INFO
	.align		4
.L_9:
        /*0018*/ 	.byte	0x04, 0x17
        /*001a*/ 	.short	(.L_11 - .L_10)
.L_10:
        /*001c*/ 	.word	0x00000000
        /*0020*/ 	.short	0x0001
        /*0022*/ 	.short	0x0008
        /*0024*/ 	.byte	0x00, 0xf5, 0x21, 0x00


	//----- nvinfo : EIATTR_KPARAM_INFO
	.align		4
.L_11:
        /*0028*/ 	.byte	0x04, 0x17
        /*002a*/ 	.short	(.L_13 - .L_12)
.L_12:
        /*002c*/ 	.word	0x00000000
        /*0030*/ 	.short	0x0000
        /*0032*/ 	.short	0x0000
        /*0034*/ 	.byte	0x00, 0xf5, 0x21, 0x00


	//----- nvinfo : EIATTR_SPARSE_MMA_MASK
	.align		4
.L_13:
        /*0038*/ 	.byte	0x03, 0x50
        /*003a*/ 	.short	0x0000


	//----- nvinfo : EIATTR_MAXREG_COUNT
	.align		4
        /*003c*/ 	.byte	0x03, 0x1b
        /*003e*/ 	.short	0x00ff


	//----- nvinfo : EIATTR_MERCURY_ISA_VERSION
	.align		4
        /*0040*/ 	.byte	0x03, 0x5f
        /*0042*/ 	.short	0x0101


	//----- nvinfo : EIATTR_VRC_CTA_INIT_COUNT
	.align		4
        /*0044*/ 	.byte	0x02, 0x4a
	.zero		1
	.zero		1


	//----- nvinfo : EIATTR_EXIT_INSTR_OFFSETS
	.align		4
        /*0048*/ 	.byte	0x04, 0x1c
        /*004a*/ 	.short	(.L_15 - .L_14)


	//   ....[0]....
.L_14:
        /*004c*/ 	.word	0x00000010


	//----- nvinfo : EIATTR_CBANK_PARAM_SIZE
	.align		4
.L_15:
        /*0050*/ 	.byte	0x03, 0x19
        /*0052*/ 	.short	0x0014


	//----- nvinfo : EIATTR_PARAM_CBANK
	.align		4
        /*0054*/ 	.byte	0x04, 0x0a
        /*0056*/ 	.short	(.L_17 - .L_16)
	.align		4
.L_16:
        /*0058*/ 	.word	index@(.nv.constant0._Z4scanPfS_i)
        /*005c*/ 	.short	0x0380
        /*005e*/ 	.short	0x0014


	//----- nvinfo : EIATTR_SW_WAR
	.align		4
.L_17:
        /*0060*/ 	.byte	0x04, 0x36
        /*0062*/ 	.short	(.L_19 - .L_18)
.L_18:
        /*0064*/ 	.word	0x00000008
.L_19:


//--------------------- .nv.callgraph             --------------------------
	.section	.nv.callgraph,"",@"SHT_CUDA_CALLGRAPH"
	.align	4
	.sectionentsize	8
	.align		4
        /*0000*/ 	.word	0x00000000
	.align		4
        /*0004*/ 	.word	0xffffffff
	.align		4
        /*0008*/ 	.word	0x00000000
	.align		4
        /*000c*/ 	.word	0xfffffffe
	.align		4
        /*0010*/ 	.word	0x00000000
	.align		4
        /*0014*/ 	.word	0xfffffffd
	.align		4
        /*0018*/ 	.word	0x00000000
	.align		4
        /*001c*/ 	.word	0xfffffffc


//--------------------- .text._Z4scanPfS_i        --------------------------
	.section	.text._Z4scanPfS_i,"ax",@progbits
	.align	128
        .global         _Z4scanPfS_i
        .type           _Z4scanPfS_i,@function
        .size           _Z4scanPfS_i,(.L_x_1 - _Z4scanPfS_i)
        .other          _Z4scanPfS_i,@"STO_CUDA_ENTRY STV_DEFAULT"
_Z4scanPfS_i:
.text._Z4scanPfS_i:
[----:B------:R-:W-:Y:S01]  /*0000*/  LDC R1, c[0x0][0x37c] ;  /* 0x0000df00ff017b82 */ /* 0x000fe20000000800 */
[----:B------:R-:W-:Y:S05]  /*0010*/  EXIT ;  /* 0x000000000000794d */ /* 0x000fea0003800000 */
.L_x_0:
[----:B------:R-:W-:-:S00]  /*0020*/  BRA `(.L_x_0) ;  /* 0xfffffffc00fc7947 */ /* 0x000fc0000383ffff */
[----:B------:R-:W-:-:S00]  /*0030*/  NOP ;  /* 0x0000000000007918 */ /* 0x000fc00000000000 */
        /* <DEDUP_REMOVED lines=12> */
.L_x_1:


//--------------------- .nv.shared.reserved.0     --------------------------
	.section	.nv.shared.reserved.0,"aw",@nobits
	.weak		__nv_reservedSMEM_offset_0_alias
	.size		__nv_reservedSMEM_offset_0_alias, 0, 64
	.other		__nv_reservedSMEM_offset_0_alias,@"STO_CUDA_RESERVED_SHARED STV_DEFAULT"
__nv_reservedSMEM_offset_0_alias:
	.zero		0
	.zero		64


//--------------------- .nv.constant0._Z4scanPfS_i --------------------------
	.section	.nv.constant0._Z4scanPfS_i,"a",@progbits
	.sectionflags	@""
	.align	4
.nv.constant0._Z4scanPfS_i:
	.zero		916


//--------------------- SYMBOLS --------------------------

	.type		.nv.reservedSmem.offset0,@object
	.size		.nv.reservedSmem.offset0,0x4
